//
// Generated by NVIDIA NVVM Compiler
//
// Compiler Build ID: CL-36424714
// Cuda compilation tools, release 13.0, V13.0.88
// Based on NVVM 20.0.0
//

.version 9.0
.target sm_100
.address_size 64

	// .globl	_Z14threadId_2D_2Dv
.extern .func  (.param .b32 func_retval0) vprintf
(
	.param .b64 vprintf_param_0,
	.param .b64 vprintf_param_1
)
;
.global .align 1 .b8 $str[63] = {98, 108, 111, 99, 107, 73, 100, 58, 32, 37, 100, 32, 61, 32, 98, 108, 111, 99, 107, 73, 100, 120, 46, 120, 58, 32, 37, 100, 32, 43, 32, 98, 108, 111, 99, 107, 73, 100, 120, 46, 121, 58, 32, 37, 100, 32, 42, 32, 103, 114, 105, 100, 68, 105, 109, 46, 120, 58, 32, 37, 100, 10};
.global .align 1 .b8 $str$1[2] = {10};
.global .align 1 .b8 $str$2[119] = {116, 104, 114, 101, 97, 100, 73, 100, 58, 32, 37, 100, 32, 61, 32, 98, 108, 111, 99, 107, 73, 100, 58, 32, 37, 100, 32, 42, 32, 40, 98, 108, 111, 99, 107, 68, 105, 109, 46, 120, 58, 32, 37, 100, 32, 42, 32, 98, 108, 111, 99, 107, 68, 105, 109, 46, 121, 58, 32, 37, 100, 41, 32, 43, 32, 40, 116, 104, 114, 101, 97, 100, 73, 100, 120, 46, 121, 58, 32, 37, 100, 32, 42, 32, 98, 108, 111, 99, 107, 68, 105, 109, 46, 120, 58, 32, 37, 100, 41, 32, 43, 32, 116, 104, 114, 101, 97, 100, 73, 100, 120, 46, 120, 58, 32, 37, 100, 10};

.visible .entry _Z14threadId_2D_2Dv()
{
	.local .align 8 .b8 	__local_depot0[32];
	.reg .b64 	%SP;
	.reg .b64 	%SPL;
	.reg .b32 	%r<17>;
	.reg .b64 	%rd<9>;

	mov.u64 	%SPL, __local_depot0;
	cvta.local.u64 	%SP, %SPL;
	add.u64 	%rd1, %SP, 0;
	add.u64 	%rd2, %SPL, 0;
	mov.u32 	%r1, %ctaid.x;
	mov.u32 	%r2, %ctaid.y;
	mov.u32 	%r3, %nctaid.x;
	mad.lo.s32 	%r4, %r2, %r3, %r1;
	mov.u32 	%r5, %ntid.x;
	mov.u32 	%r6, %ntid.y;
	mov.u32 	%r7, %tid.y;
	mov.u32 	%r8, %tid.x;
	mad.lo.s32 	%r9, %r4, %r6, %r7;
	mad.lo.s32 	%r10, %r9, %r5, %r8;
	st.local.v2.u32 	[%rd2], {%r4, %r1};
	st.local.v2.u32 	[%rd2+8], {%r2, %r3};
	mov.u64 	%rd3, $str;
	cvta.global.u64 	%rd4, %rd3;
	{ // callseq 0, 0
	.param .b64 param0;
	st.param.b64 	[param0], %rd4;
	.param .b64 param1;
	st.param.b64 	[param1], %rd1;
	.param .b32 retval0;
	call.uni (retval0), 
	vprintf, 
	(
	param0, 
	param1
	);
	ld.param.b32 	%r11, [retval0];
	} // callseq 0
	mov.u64 	%rd5, $str$1;
	cvta.global.u64 	%rd6, %rd5;
	{ // callseq 1, 0
	.param .b64 param0;
	st.param.b64 	[param0], %rd6;
	.param .b64 param1;
	st.param.b64 	[param1], 0;
	.param .b32 retval0;
	call.uni (retval0), 
	vprintf, 
	(
	param0, 
	param1
	);
	ld.param.b32 	%r13, [retval0];
	} // callseq 1
	st.local.v2.u32 	[%rd2], {%r10, %r4};
	st.local.v2.u32 	[%rd2+8], {%r5, %r6};
	st.local.v2.u32 	[%rd2+16], {%r7, %r5};
	st.local.u32 	[%rd2+24], %r8;
	mov.u64 	%rd7, $str$2;
	cvta.global.u64 	%rd8, %rd7;
	{ // callseq 2, 0
	.param .b64 param0;
	st.param.b64 	[param0], %rd8;
	.param .b64 param1;
	st.param.b64 	[param1], %rd1;
	.param .b32 retval0;
	call.uni (retval0), 
	vprintf, 
	(
	param0, 
	param1
	);
	ld.param.b32 	%r15, [retval0];
	} // callseq 2
	ret;

}


// ===== COMPILED SASS (sm_100) =====

	.target	sm_100

	.elftype	@"ET_EXEC"


//--------------------- .note.nv.tkinfo           --------------------------
	.section	.note.nv.tkinfo,"",@"SHT_NOTE"
	.sectionflags	@"SHF_NOTE_NV_TKINFO"
	.tkinfo
        /*0018*/ 	.word	0x00000002
        /*0030*/ 	.string	""
        /*0030*/ 	.string	"ptxas"
        /*0030*/ 	.string	"Cuda compilation tools, release 13.0, V13.0.88"
        /*0030*/ 	.string	"Build cuda_13.0.r13.0/compiler.36424714_0"
        /*0030*/ 	.string	"-arch sm_100 -m 64 "



//--------------------- .note.nv.cuinfo           --------------------------
	.section	.note.nv.cuinfo,"",@"SHT_NOTE"
	.sectionflags	@"SHF_NOTE_NV_CUINFO"
        /*0018*/ 	.short	0x0002
        /*001a*/ 	.short	0x0064
        /*001c*/ 	.short	0x0082
	.zero		2


//--------------------- .nv.info                  --------------------------
	.section	.nv.info,"",@"SHT_CUDA_INFO"
	.align	4


	//----- nvinfo : EIATTR_REGCOUNT
	.align		4
        /*0000*/ 	.byte	0x04, 0x2f
        /*0002*/ 	.short	(.L_4 - .L_3)
	.align		4
.L_3:
        /*0004*/ 	.word	index@(_Z14threadId_2D_2Dv)
        /*0008*/ 	.word	0x0000001a


	//----- nvinfo : EIATTR_FRAME_SIZE
	.align		4
.L_4:
        /*000c*/ 	.byte	0x04, 0x11
        /*000e*/ 	.short	(.L_6 - .L_5)
	.align		4
.L_5:
        /*0010*/ 	.word	index@(_Z14threadId_2D_2Dv)
        /*0014*/ 	.word	0x00000020


	//----- nvinfo : EIATTR_MIN_STACK_SIZE
	.align		4
.L_6:
        /*0018*/ 	.byte	0x04, 0x12
        /*001a*/ 	.short	(.L_8 - .L_7)
	.align		4
.L_7:
        /*001c*/ 	.word	index@(_Z14threadId_2D_2Dv)
        /*0020*/ 	.word	0x00000020
.L_8:


//--------------------- .nv.compat                --------------------------
	.section	.nv.compat,"",@"SHT_CUDA_COMPAT_INFO"
	.align	4
        /*0000*/ 	.byte	0x02, 0x09, 0x00, 0x00, 0x02, 0x02, 0x01, 0x00, 0x02, 0x05, 0x05, 0x00, 0x03, 0x07, 0x01, 0x01
        /*0010*/ 	.byte	0x02, 0x03, 0x00, 0x00, 0x02, 0x06, 0x01, 0x00, 0x04, 0x0b, 0x08, 0x00, 0x09, 0x00, 0x00, 0x00
        /*0020*/ 	.byte	0x00, 0x00, 0x00, 0x00


//--------------------- .nv.info._Z14threadId_2D_2Dv --------------------------
	.section	.nv.info._Z14threadId_2D_2Dv,"",@"SHT_CUDA_INFO"
	.sectionflags	@""
	.align	4


	//----- nvinfo : EIATTR_CUDA_API_VERSION
	.align		4
        /*0000*/ 	.byte	0x04, 0x37
        /*0002*/ 	.short	(.L_10 - .L_9)
.L_9:
        /*0004*/ 	.word	0x00000082


	//----- nvinfo : EIATTR_SPARSE_MMA_MASK
	.align		4
.L_10:
        /*0008*/ 	.byte	0x03, 0x50
        /*000a*/ 	.short	0x0000


	//----- nvinfo : EIATTR_MAXREG_COUNT
	.align		4
        /*000c*/ 	.byte	0x03, 0x1b
        /*000e*/ 	.short	0x00ff


	//----- nvinfo : EIATTR_EXTERNS
	.align		4
        /*0010*/ 	.byte	0x04, 0x0f
        /*0012*/ 	.short	(.L_12 - .L_11)


	//   ....[0]....
	.align		4
.L_11:
        /*0014*/ 	.word	index@(vprintf)


	//----- nvinfo : EIATTR_MERCURY_ISA_VERSION
	.align		4
.L_12:
        /*0018*/ 	.byte	0x03, 0x5f
        /*001a*/ 	.short	0x0101


	//----- nvinfo : EIATTR_VRC_CTA_INIT_COUNT
	.align		4
        /*001c*/ 	.byte	0x02, 0x4a
	.zero		1
	.zero		1


	//----- nvinfo : EIATTR_SYSCALL_OFFSETS
	.align		4
        /*0020*/ 	.byte	0x04, 0x46
        /*0022*/ 	.short	(.L_14 - .L_13)


	//   ....[0]....
.L_13:
        /*0024*/ 	.word	0x000001d0


	//   ....[1]....
        /*0028*/ 	.word	0x00000270


	//   ....[2]....
        /*002c*/ 	.word	0x00000370


	//----- nvinfo : EIATTR_EXIT_INSTR_OFFSETS
	.align		4
.L_14:
        /*0030*/ 	.byte	0x04, 0x1c
        /*0032*/ 	.short	(.L_16 - .L_15)


	//   ....[0]....
.L_15:
        /*0034*/ 	.word	0x00000380


	//----- nvinfo : EIATTR_SW_WAR
	.align		4
.L_16:
        /*0038*/ 	.byte	0x04, 0x36
        /*003a*/ 	.short	(.L_18 - .L_17)
.L_17:
        /*003c*/ 	.word	0x00000008
.L_18:


//--------------------- .nv.callgraph             --------------------------
	.section	.nv.callgraph,"",@"SHT_CUDA_CALLGRAPH"
	.align	4
	.sectionentsize	8
	.align		4
        /*0000*/ 	.word	0x00000000
	.align		4
        /*0004*/ 	.word	0xffffffff
	.align		4
        /*0008*/ 	.word	index@(_Z14threadId_2D_2Dv)
	.align		4
        /*000c*/ 	.word	index@(vprintf)
	.align		4
        /*0010*/ 	.word	0x00000000
	.align		4
        /*0014*/ 	.word	0xfffffffe
	.align		4
        /*0018*/ 	.word	0x00000000
	.align		4
        /*001c*/ 	.word	0xfffffffd
	.align		4
        /*0020*/ 	.word	0x00000000
	.align		4
        /*0024*/ 	.word	0xfffffffc


//--------------------- .nv.constant4             --------------------------
	.section	.nv.constant4,"a",@progbits
	.align	8
	.align		8
.nv.constant4:
        /*0000*/ 	.dword	vprintf
	.align		8
        /*0008*/ 	.dword	$str
	.align		8
        /*0010*/ 	.dword	$str$1
	.align		8
        /*0018*/ 	.dword	$str$2


//--------------------- .text._Z14threadId_2D_2Dv --------------------------
	.section	.text._Z14threadId_2D_2Dv,"ax",@progbits
	.align	128
        .global         _Z14threadId_2D_2Dv
        .type           _Z14threadId_2D_2Dv,@function
        .size           _Z14threadId_2D_2Dv,(.L_x_4 - _Z14threadId_2D_2Dv)
        .other          _Z14threadId_2D_2Dv,@"STO_CUDA_ENTRY STV_DEFAULT"
_Z14threadId_2D_2Dv:
.text._Z14threadId_2D_2Dv:
[----:B------:R-:W0:Y:S08]  /*0000*/  LDC R1, c[0x0][0x37c] ;  /* 0x0000df00ff017b82 */ /* 0x000e300000000800 */
[----:B------:R-:W-:Y:S01]  /*0010*/  S2UR UR36, SR_CTAID.X ;  /* 0x00000000002479c3 */ /* 0x000fe20000002500 */
[----:B------:R-:W1:Y:S01]  /*0020*/  S2R R13, SR_CTAID.X ;  /* 0x00000000000d7919 */ /* 0x000e620000002500 */
[----:B------:R-:W2:Y:S01]  /*0030*/  LDCU UR5, c[0x0][0x2fc] ;  /* 0x00005f80ff0577ac */ /* 0x000ea20008000800 */
[----:B0-----:R-:W-:Y:S01]  /*0040*/  VIADD R1, R1, 0xffffffe0 ;  /* 0xffffffe001017836 */ /* 0x001fe20000000000 */
[----:B------:R-:W-:Y:S01]  /*0050*/  MOV R16, 0x0 ;  /* 0x0000000000107802 */ /* 0x000fe20000000f00 */
[----:B------:R-:W0:Y:S01]  /*0060*/  S2R R10, SR_CTAID.Y ;  /* 0x00000000000a7919 */ /* 0x000e220000002600 */
[----:B------:R-:W3:Y:S02]  /*0070*/  LDCU UR6, c[0x0][0x370] ;  /* 0x00006e00ff0677ac */ /* 0x000ee40008000800 */
[----:B------:R-:W3:Y:S01]  /*0080*/  S2UR UR4, SR_CTAID.Y ;  /* 0x00000000000479c3 */ /* 0x000ee20000002600 */
[----:B------:R-:W-:Y:S01]  /*0090*/  R2UR UR37, R1 ;  /* 0x00000000012572ca */ /* 0x000fe200000e0000 */
[----:B------:R-:W4:Y:S01]  /*00a0*/  LDCU UR39, c[0x0][0x360] ;  /* 0x00006c00ff2777ac */ /* 0x000f220008000800 */
[----:B------:R-:W5:Y:S01]  /*00b0*/  S2R R18, SR_TID.X ;  /* 0x0000000000127919 */ /* 0x000f620000002100 */
[----:B------:R-:W0:Y:S01]  /*00c0*/  LDCU UR40, c[0x0][0x364] ;  /* 0x00006c80ff2877ac */ /* 0x000e220008000800 */
[----:B------:R-:W0:Y:S03]  /*00d0*/  S2R R2, SR_TID.Y ;  /* 0x0000000000027919 */ /* 0x000e260000002200 */
[----:B------:R-:W0:Y:S08]  /*00e0*/  LDC R11, c[0x0][0x370] ;  /* 0x0000dc00ff0b7b82 */ /* 0x000e300000000800 */
[----:B------:R0:W2:Y:S01]  /*00f0*/  LDC.64 R8, c[0x4][R16] ;  /* 0x0100000010087b82 */ /* 0x0000a20000000a00 */
[----:B---3--:R-:W-:Y:S01]  /*0100*/  UIMAD UR36, UR4, UR6, UR36 ;  /* 0x00000006042472a4 */ /* 0x008fe2000f8e0224 */
[----:B------:R-:W3:Y:S05]  /*0110*/  LDCU UR4, c[0x0][0x2f8] ;  /* 0x00005f00ff0477ac */ /* 0x000eea0008000800 */
[----:B------:R-:W-:Y:S01]  /*0120*/  IMAD.U32 R12, RZ, RZ, UR36 ;  /* 0x00000024ff0c7e24 */ /* 0x000fe2000f8e00ff */
[----:B------:R-:W4:Y:S01]  /*0130*/  LDCU.64 UR6, c[0x4][0x8] ;  /* 0x01000100ff0677ac */ /* 0x000f220008000a00 */
[----:B0-----:R0:W-:Y:S04]  /*0140*/  STL.64 [R1+0x8], R10 ;  /* 0x0000080a01007387 */ /* 0x0011e80000100a00 */
[----:B-1----:R0:W-:Y:S01]  /*0150*/  STL.64 [R1], R12 ;  /* 0x0000000c01007387 */ /* 0x0021e20000100a00 */
[----:B---3--:R-:W-:-:S04]  /*0160*/  UIADD3 UR37, UP0, UPT, UR37, UR4, URZ ;  /* 0x0000000425257290 */ /* 0x008fc8000ff1e0ff */
[----:B--2---:R-:W-:Y:S01]  /*0170*/  UIADD3.X UR38, UPT, UPT, URZ, UR5, URZ, UP0, !UPT ;  /* 0x00000005ff267290 */ /* 0x004fe200087fe4ff */
[----:B----4-:R-:W-:Y:S01]  /*0180*/  MOV R4, UR6 ;  /* 0x0000000600047c02 */ /* 0x010fe20008000f00 */
[----:B------:R-:W-:Y:S01]  /*0190*/  IMAD.U32 R5, RZ, RZ, UR7 ;  /* 0x00000007ff057e24 */ /* 0x000fe2000f8e00ff */
[----:B------:R-:W-:-:S03]  /*01a0*/  MOV R6, UR37 ;  /* 0x0000002500067c02 */ /* 0x000fc60008000f00 */
[----:B-----5:R-:W-:-:S07]  /*01b0*/  IMAD.U32 R7, RZ, RZ, UR38 ;  /* 0x00000026ff077e24 */ /* 0x020fce000f8e00ff */
[----:B------:R-:W-:-:S07]  /*01c0*/  LEPC R20, `(.L_x_0) ;  /* 0x000000001014794e */ /* 0x000fce0000000000 */
[----:B0-----:R-:W-:Y:S05]  /*01d0*/  CALL.ABS.NOINC R8 ;  /* 0x0000000008007343 */ /* 0x001fea0003c00000 */
.L_x_0:
[----:B------:R0:W1:Y:S01]  /*01e0*/  LDC.64 R8, c[0x4][R16] ;  /* 0x0100000010087b82 */ /* 0x0000620000000a00 */
[----:B------:R-:W2:Y:S01]  /*01f0*/  LDCU.64 UR4, c[0x4][0x10] ;  /* 0x01000200ff0477ac */ /* 0x000ea20008000a00 */
[----:B------:R-:W-:Y:S02]  /*0200*/  MOV R3, UR36 ;  /* 0x0000002400037c02 */ /* 0x000fe40008000f00 */
[----:B------:R-:W-:-:S03]  /*0210*/  CS2R R6, SRZ ;  /* 0x0000000000067805 */ /* 0x000fc6000001ff00 */
[----:B------:R-:W-:-:S04]  /*0220*/  IMAD R3, R3, UR40, R2 ;  /* 0x0000002803037c24 */ /* 0x000fc8000f8e0202 */
[----:B------:R-:W-:Y:S02]  /*0230*/  IMAD R22, R3, UR39, R18 ;  /* 0x0000002703167c24 */ /* 0x000fe4000f8e0212 */
[----:B--2---:R-:W-:Y:S01]  /*0240*/  IMAD.U32 R4, RZ, RZ, UR4 ;  /* 0x00000004ff047e24 */ /* 0x004fe2000f8e00ff */
[----:B0-----:R-:W-:-:S07]  /*0250*/  MOV R5, UR5 ;  /* 0x0000000500057c02 */ /* 0x001fce0008000f00 */
[----:B------:R-:W-:-:S07]  /*0260*/  LEPC R20, `(.L_x_1) ;  /* 0x000000001014794e */ /* 0x000fce0000000000 */
[----:B-1----:R-:W-:Y:S05]  /*0270*/  CALL.ABS.NOINC R8 ;  /* 0x0000000008007343 */ /* 0x002fea0003c00000 */
.L_x_1:
[----:B------:R-:W-:Y:S01]  /*0280*/  IMAD.U32 R23, RZ, RZ, UR36 ;  /* 0x00000024ff177e24 */ /* 0x000fe2000f8e00ff */
[----:B------:R-:W-:Y:S01]  /*0290*/  MOV R8, UR39 ;  /* 0x0000002700087c02 */ /* 0x000fe20008000f00 */
[----:B------:R-:W-:Y:S01]  /*02a0*/  IMAD.U32 R9, RZ, RZ, UR40 ;  /* 0x00000028ff097e24 */ /* 0x000fe2000f8e00ff */
[----:B------:R-:W-:Y:S01]  /*02b0*/  MOV R3, UR39 ;  /* 0x0000002700037c02 */ /* 0x000fe20008000f00 */
[----:B------:R0:W-:Y:S01]  /*02c0*/  STL [R1+0x18], R18 ;  /* 0x0000181201007387 */ /* 0x0001e20000100800 */
[----:B------:R-:W1:Y:S01]  /*02d0*/  LDC.64 R16, c[0x4][R16] ;  /* 0x0100000010107b82 */ /* 0x000e620000000a00 */
[----:B------:R-:W2:Y:S01]  /*02e0*/  LDCU.64 UR4, c[0x4][0x18] ;  /* 0x01000300ff0477ac */ /* 0x000ea20008000a00 */
[----:B------:R-:W-:Y:S01]  /*02f0*/  IMAD.U32 R6, RZ, RZ, UR37 ;  /* 0x00000025ff067e24 */ /* 0x000fe2000f8e00ff */
[----:B------:R0:W-:Y:S01]  /*0300*/  STL.64 [R1], R22 ;  /* 0x0000001601007387 */ /* 0x0001e20000100a00 */
[----:B------:R-:W-:-:S03]  /*0310*/  MOV R7, UR38 ;  /* 0x0000002600077c02 */ /* 0x000fc60008000f00 */
[----:B------:R0:W-:Y:S04]  /*0320*/  STL.64 [R1+0x8], R8 ;  /* 0x0000080801007387 */ /* 0x0001e80000100a00 */
[----:B------:R0:W-:Y:S01]  /*0330*/  STL.64 [R1+0x10], R2 ;  /* 0x0000100201007387 */ /* 0x0001e20000100a00 */
[----:B--2---:R-:W-:Y:S01]  /*0340*/  IMAD.U32 R4, RZ, RZ, UR4 ;  /* 0x00000004ff047e24 */ /* 0x004fe2000f8e00ff */
[----:B------:R-:W-:-:S07]  /*0350*/  MOV R5, UR5 ;  /* 0x0000000500057c02 */ /* 0x000fce0008000f00 */
[----:B------:R-:W-:-:S07]  /*0360*/  LEPC R20, `(.L_x_2) ;  /* 0x000000001014794e */ /* 0x000fce0000000000 */
[----:B01----:R-:W-:Y:S05]  /*0370*/  CALL.ABS.NOINC R16 ;  /* 0x0000000010007343 */ /* 0x003fea0003c00000 */
.L_x_2:
[----:B------:R-:W-:Y:S05]  /*0380*/  EXIT ;  /* 0x000000000000794d */ /* 0x000fea0003800000 */
.L_x_3:
[----:B------:R-:W-:-:S00]  /*0390*/  BRA `(.L_x_3) ;  /* 0xfffffffc00fc7947 */ /* 0x000fc0000383ffff */
[----:B------:R-:W-:-:S00]  /*03a0*/  NOP ;  /* 0x0000000000007918 */ /* 0x000fc00000000000 */
        /* <DEDUP_REMOVED lines=13> */
.L_x_4:


//--------------------- .nv.global.init           --------------------------
	.section	.nv.global.init,"aw",@progbits
.nv.global.init:
	.type		$str$1,@object
	.size		$str$1,($str - $str$1)
$str$1:
        /*0000*/ 	.byte	0x0a, 0x00
	.type		$str,@object
	.size		$str,($str$2 - $str)
$str:
        /*0002*/ 	.byte	0x62, 0x6c, 0x6f, 0x63, 0x6b, 0x49, 0x64, 0x3a, 0x20, 0x25, 0x64, 0x20, 0x3d, 0x20, 0x62, 0x6c
        /*0012*/ 	.byte	0x6f, 0x63, 0x6b, 0x49, 0x64, 0x78, 0x2e, 0x78, 0x3a, 0x20, 0x25, 0x64, 0x20, 0x2b, 0x20, 0x62
        /*0022*/ 	.byte	0x6c, 0x6f, 0x63, 0x6b, 0x49, 0x64, 0x78, 0x2e, 0x79, 0x3a, 0x20, 0x25, 0x64, 0x20, 0x2a, 0x20
        /*0032*/ 	.byte	0x67, 0x72, 0x69, 0x64, 0x44, 0x69, 0x6d, 0x2e, 0x78, 0x3a, 0x20, 0x25, 0x64, 0x0a, 0x00
	.type		$str$2,@object
	.size		$str$2,(.L_2 - $str$2)
$str$2:
        /*0041*/ 	.byte	0x74, 0x68, 0x72, 0x65, 0x61, 0x64, 0x49, 0x64, 0x3a, 0x20, 0x25, 0x64, 0x20, 0x3d, 0x20, 0x62
        /*0051*/ 	.byte	0x6c, 0x6f, 0x63, 0x6b, 0x49, 0x64, 0x3a, 0x20, 0x25, 0x64, 0x20, 0x2a, 0x20, 0x28, 0x62, 0x6c
        /*0061*/ 	.byte	0x6f, 0x63, 0x6b, 0x44, 0x69, 0x6d, 0x2e, 0x78, 0x3a, 0x20, 0x25, 0x64, 0x20, 0x2a, 0x20, 0x62
        /*0071*/ 	.byte	0x6c, 0x6f, 0x63, 0x6b, 0x44, 0x69, 0x6d, 0x2e, 0x79, 0x3a, 0x20, 0x25, 0x64, 0x29, 0x20, 0x2b
        /*0081*/ 	.byte	0x20, 0x28, 0x74, 0x68, 0x72, 0x65, 0x61, 0x64, 0x49, 0x64, 0x78, 0x2e, 0x79, 0x3a, 0x20, 0x25
        /*0091*/ 	.byte	0x64, 0x20, 0x2a, 0x20, 0x62, 0x6c, 0x6f, 0x63, 0x6b, 0x44, 0x69, 0x6d, 0x2e, 0x78, 0x3a, 0x20
        /*00a1*/ 	.byte	0x25, 0x64, 0x29, 0x20, 0x2b, 0x20, 0x74, 0x68, 0x72, 0x65, 0x61, 0x64, 0x49, 0x64, 0x78, 0x2e
        /*00b1*/ 	.byte	0x78, 0x3a, 0x20, 0x25, 0x64, 0x0a, 0x00
.L_2:


//--------------------- .nv.shared.reserved.0     --------------------------
	.section	.nv.shared.reserved.0,"aw",@nobits
	.weak		__nv_reservedSMEM_offset_0_alias
	.size		__nv_reservedSMEM_offset_0_alias, 0, 64
	.other		__nv_reservedSMEM_offset_0_alias,@"STO_CUDA_RESERVED_SHARED STV_DEFAULT"
__nv_reservedSMEM_offset_0_alias:
	.zero		0
	.zero		64


//--------------------- .nv.constant0._Z14threadId_2D_2Dv --------------------------
	.section	.nv.constant0._Z14threadId_2D_2Dv,"a",@progbits
	.sectionflags	@""
	.align	4
.nv.constant0._Z14threadId_2D_2Dv:
	.zero		896


//--------------------- SYMBOLS --------------------------

	.type		.nv.reservedSmem.offset0,@object
	.size		.nv.reservedSmem.offset0,0x4
	.type		vprintf,@function
